//
// Generated by NVIDIA NVVM Compiler
//
// Compiler Build ID: CL-36424714
// Cuda compilation tools, release 13.0, V13.0.88
// Based on NVVM 20.0.0
//

.version 9.0
.target sm_100
.address_size 64

	// .globl	conv2d_large
// _ZZ12conv2d_largeE11Apad_shared has been demoted
// _ZZ12conv2d_largeE8W_shared has been demoted

.visible .entry conv2d_large(
	.param .u64 .ptr .align 1 conv2d_large_param_0,
	.param .u64 .ptr .align 1 conv2d_large_param_1,
	.param .u64 .ptr .align 1 conv2d_large_param_2
)
.maxntid 64
{
	.reg .pred 	%p<14>;
	.reg .b16 	%rs<6>;
	.reg .b32 	%r<72>;
	.reg .b32 	%f<633>;
	.reg .b64 	%rd<14>;
	// demoted variable
	.shared .align 4 .b8 _ZZ12conv2d_largeE11Apad_shared[2048];
	// demoted variable
	.shared .align 4 .b8 _ZZ12conv2d_largeE8W_shared[2048];
	ld.param.u64 	%rd5, [conv2d_large_param_0];
	ld.param.u64 	%rd6, [conv2d_large_param_2];
	cvta.to.global.u64 	%rd1, %rd5;
	cvta.to.global.u64 	%rd2, %rd6;
	mov.u32 	%r1, %ctaid.z;
	cvt.u16.u32 	%rs1, %r1;
	shr.u16 	%rs2, %rs1, 3;
	mul.hi.u16 	%rs3, %rs2, 9363;
	cvt.u32.u16 	%r2, %rs3;
	mul.lo.s16 	%rs4, %rs3, 56;
	sub.s16 	%rs5, %rs1, %rs4;
	cvt.u32.u16 	%r3, %rs5;
	mov.u32 	%r19, %tid.y;
	shl.b32 	%r20, %r19, 6;
	mov.u32 	%r21, %tid.x;
	shl.b32 	%r22, %r21, 3;
	add.s32 	%r23, %r20, %r22;
	shl.b32 	%r24, %r23, 2;
	mov.u32 	%r25, _ZZ12conv2d_largeE11Apad_shared;
	add.s32 	%r4, %r25, %r24;
	mov.u32 	%r26, _ZZ12conv2d_largeE8W_shared;
	add.s32 	%r5, %r26, %r24;
	mov.b32 	%r67, 0;
	mov.f32 	%f569, 0f00000000;
	mov.f32 	%f570, %f569;
	mov.f32 	%f571, %f569;
	mov.f32 	%f572, %f569;
	mov.f32 	%f573, %f569;
	mov.f32 	%f574, %f569;
	mov.f32 	%f575, %f569;
	mov.f32 	%f576, %f569;
	mov.f32 	%f577, %f569;
	mov.f32 	%f578, %f569;
	mov.f32 	%f579, %f569;
	mov.f32 	%f580, %f569;
	mov.f32 	%f581, %f569;
	mov.f32 	%f582, %f569;
	mov.f32 	%f583, %f569;
	mov.f32 	%f584, %f569;
	mov.f32 	%f585, %f569;
	mov.f32 	%f586, %f569;
	mov.f32 	%f587, %f569;
	mov.f32 	%f588, %f569;
	mov.f32 	%f589, %f569;
	mov.f32 	%f590, %f569;
	mov.f32 	%f591, %f569;
	mov.f32 	%f592, %f569;
	mov.f32 	%f593, %f569;
	mov.f32 	%f594, %f569;
	mov.f32 	%f595, %f569;
	mov.f32 	%f596, %f569;
	mov.f32 	%f597, %f569;
	mov.f32 	%f598, %f569;
	mov.f32 	%f599, %f569;
	mov.f32 	%f600, %f569;
	mov.f32 	%f601, %f569;
	mov.f32 	%f602, %f569;
	mov.f32 	%f603, %f569;
	mov.f32 	%f604, %f569;
	mov.f32 	%f605, %f569;
	mov.f32 	%f606, %f569;
	mov.f32 	%f607, %f569;
	mov.f32 	%f608, %f569;
	mov.f32 	%f609, %f569;
	mov.f32 	%f610, %f569;
	mov.f32 	%f611, %f569;
	mov.f32 	%f612, %f569;
	mov.f32 	%f613, %f569;
	mov.f32 	%f614, %f569;
	mov.f32 	%f615, %f569;
	mov.f32 	%f616, %f569;
	mov.f32 	%f617, %f569;
	mov.f32 	%f618, %f569;
	mov.f32 	%f619, %f569;
	mov.f32 	%f620, %f569;
	mov.f32 	%f621, %f569;
	mov.f32 	%f622, %f569;
	mov.f32 	%f623, %f569;
	mov.f32 	%f624, %f569;
	mov.f32 	%f625, %f569;
	mov.f32 	%f626, %f569;
	mov.f32 	%f627, %f569;
	mov.f32 	%f628, %f569;
	mov.f32 	%f629, %f569;
	mov.f32 	%f630, %f569;
	mov.f32 	%f631, %f569;
	mov.f32 	%f632, %f569;
$L__BB0_1:
	mov.b32 	%r68, 0;
$L__BB0_2:
	or.b32  	%r30, %r68, %r2;
	setp.ne.s32 	%p3, %r30, 0;
	add.s32 	%r31, %r68, %r2;
	setp.lt.u32 	%p4, %r31, 57;
	and.pred  	%p1, %p3, %p4;
	mov.b32 	%r69, 0;
	not.pred 	%p7, %p1;
$L__BB0_3:
	mov.u32 	%r32, %tid.y;
	shl.b32 	%r33, %r32, 6;
	mov.u32 	%r34, %tid.x;
	shl.b32 	%r35, %r34, 3;
	add.s32 	%r36, %r33, %r35;
	shl.b32 	%r37, %r67, 9;
	add.s32 	%r38, %r36, %r37;
	add.s32 	%r9, %r38, -233472;
	bar.sync 	0;
	or.b32  	%r40, %r69, %r3;
	setp.ne.s32 	%p5, %r40, 0;
	add.s32 	%r41, %r69, %r3;
	setp.lt.u32 	%p6, %r41, 57;
	and.pred  	%p2, %p5, %p6;
	mov.f32 	%f565, 0f00000000;
	mov.f32 	%f566, 0f00000000;
	mov.f32 	%f567, 0f00000000;
	mov.f32 	%f568, 0f00000000;
	@%p7 bra 	$L__BB0_8;
	add.s32 	%r42, %r69, %r1;
	shl.b32 	%r43, %r42, 12;
	mad.lo.s32 	%r44, %r68, 229376, %r9;
	add.s32 	%r45, %r44, %r43;
	mul.wide.s32 	%rd7, %r45, 4;
	add.s64 	%rd3, %rd1, %rd7;
	mov.f32 	%f561, 0f00000000;
	not.pred 	%p8, %p2;
	mov.f32 	%f562, %f561;
	mov.f32 	%f563, %f561;
	mov.f32 	%f564, %f561;
	@%p8 bra 	$L__BB0_6;
	ld.global.nc.v4.f32 	{%f564, %f563, %f562, %f561}, [%rd3];
$L__BB0_6:
	st.shared.v4.f32 	[%r4], {%f564, %f563, %f562, %f561};
	@%p8 bra 	$L__BB0_9;
	ld.global.nc.v4.f32 	{%f568, %f567, %f566, %f565}, [%rd3+16];
	bra.uni 	$L__BB0_9;
$L__BB0_8:
	mov.f32 	%f338, 0f00000000;
	st.shared.v4.f32 	[%r4], {%f338, %f338, %f338, %f338};
$L__BB0_9:
	shl.b32 	%r48, %r32, 4;
	mov.u32 	%r49, _ZZ12conv2d_largeE8W_shared;
	add.s32 	%r50, %r48, %r49;
	add.s32 	%r70, %r50, 128;
	st.shared.v4.f32 	[%r4+16], {%f568, %f567, %f566, %f565};
	shl.b32 	%r51, %r69, 12;
	mad.lo.s32 	%r52, %r68, 12288, %r9;
	add.s32 	%r53, %r52, %r51;
	add.s32 	%r54, %r53, 233472;
	mul.wide.u32 	%rd8, %r54, 4;
	add.s64 	%rd9, %rd2, %rd8;
	ld.global.nc.v4.f32 	{%f341, %f342, %f343, %f344}, [%rd9];
	st.shared.v4.f32 	[%r5], {%f341, %f342, %f343, %f344};
	ld.global.nc.v4.f32 	{%f345, %f346, %f347, %f348}, [%rd9+16];
	st.shared.v4.f32 	[%r5+16], {%f345, %f346, %f347, %f348};
	bar.sync 	0;
	mov.b32 	%r71, 128;
$L__BB0_10:
	mov.u32 	%r55, %tid.x;
	shl.b32 	%r56, %r55, 4;
	mov.u32 	%r57, _ZZ12conv2d_largeE11Apad_shared;
	add.s32 	%r58, %r57, %r56;
	add.s32 	%r59, %r58, %r71;
	ld.shared.f32 	%f349, [%r59+-128];
	ld.shared.f32 	%f350, [%r59];
	ld.shared.f32 	%f351, [%r59+-124];
	ld.shared.f32 	%f352, [%r59+4];
	ld.shared.f32 	%f353, [%r59+-120];
	ld.shared.f32 	%f354, [%r59+8];
	ld.shared.f32 	%f355, [%r59+-116];
	ld.shared.f32 	%f356, [%r59+12];
	ld.shared.f32 	%f357, [%r70+-128];
	ld.shared.f32 	%f358, [%r70];
	ld.shared.f32 	%f359, [%r70+-124];
	ld.shared.f32 	%f360, [%r70+4];
	ld.shared.f32 	%f361, [%r70+-120];
	ld.shared.f32 	%f362, [%r70+8];
	ld.shared.f32 	%f363, [%r70+-116];
	ld.shared.f32 	%f364, [%r70+12];
	fma.rn.f32 	%f616, %f349, %f357, %f616;
	fma.rn.f32 	%f584, %f349, %f358, %f584;
	fma.rn.f32 	%f600, %f350, %f357, %f600;
	fma.rn.f32 	%f617, %f350, %f358, %f617;
	fma.rn.f32 	%f615, %f351, %f357, %f615;
	fma.rn.f32 	%f583, %f351, %f358, %f583;
	fma.rn.f32 	%f599, %f352, %f357, %f599;
	fma.rn.f32 	%f618, %f352, %f358, %f618;
	fma.rn.f32 	%f614, %f353, %f357, %f614;
	fma.rn.f32 	%f582, %f353, %f358, %f582;
	fma.rn.f32 	%f598, %f354, %f357, %f598;
	fma.rn.f32 	%f619, %f354, %f358, %f619;
	fma.rn.f32 	%f613, %f355, %f357, %f613;
	fma.rn.f32 	%f581, %f355, %f358, %f581;
	fma.rn.f32 	%f597, %f356, %f357, %f597;
	fma.rn.f32 	%f620, %f356, %f358, %f620;
	fma.rn.f32 	%f612, %f349, %f359, %f612;
	fma.rn.f32 	%f580, %f349, %f360, %f580;
	fma.rn.f32 	%f596, %f350, %f359, %f596;
	fma.rn.f32 	%f621, %f350, %f360, %f621;
	fma.rn.f32 	%f611, %f351, %f359, %f611;
	fma.rn.f32 	%f579, %f351, %f360, %f579;
	fma.rn.f32 	%f595, %f352, %f359, %f595;
	fma.rn.f32 	%f622, %f352, %f360, %f622;
	fma.rn.f32 	%f610, %f353, %f359, %f610;
	fma.rn.f32 	%f578, %f353, %f360, %f578;
	fma.rn.f32 	%f594, %f354, %f359, %f594;
	fma.rn.f32 	%f623, %f354, %f360, %f623;
	fma.rn.f32 	%f609, %f355, %f359, %f609;
	fma.rn.f32 	%f577, %f355, %f360, %f577;
	fma.rn.f32 	%f593, %f356, %f359, %f593;
	fma.rn.f32 	%f624, %f356, %f360, %f624;
	fma.rn.f32 	%f608, %f349, %f361, %f608;
	fma.rn.f32 	%f576, %f349, %f362, %f576;
	fma.rn.f32 	%f592, %f350, %f361, %f592;
	fma.rn.f32 	%f625, %f350, %f362, %f625;
	fma.rn.f32 	%f607, %f351, %f361, %f607;
	fma.rn.f32 	%f575, %f351, %f362, %f575;
	fma.rn.f32 	%f591, %f352, %f361, %f591;
	fma.rn.f32 	%f626, %f352, %f362, %f626;
	fma.rn.f32 	%f606, %f353, %f361, %f606;
	fma.rn.f32 	%f574, %f353, %f362, %f574;
	fma.rn.f32 	%f590, %f354, %f361, %f590;
	fma.rn.f32 	%f627, %f354, %f362, %f627;
	fma.rn.f32 	%f605, %f355, %f361, %f605;
	fma.rn.f32 	%f573, %f355, %f362, %f573;
	fma.rn.f32 	%f589, %f356, %f361, %f589;
	fma.rn.f32 	%f628, %f356, %f362, %f628;
	fma.rn.f32 	%f604, %f349, %f363, %f604;
	fma.rn.f32 	%f572, %f349, %f364, %f572;
	fma.rn.f32 	%f588, %f350, %f363, %f588;
	fma.rn.f32 	%f629, %f350, %f364, %f629;
	fma.rn.f32 	%f603, %f351, %f363, %f603;
	fma.rn.f32 	%f571, %f351, %f364, %f571;
	fma.rn.f32 	%f587, %f352, %f363, %f587;
	fma.rn.f32 	%f630, %f352, %f364, %f630;
	fma.rn.f32 	%f602, %f353, %f363, %f602;
	fma.rn.f32 	%f570, %f353, %f364, %f570;
	fma.rn.f32 	%f586, %f354, %f363, %f586;
	fma.rn.f32 	%f631, %f354, %f364, %f631;
	fma.rn.f32 	%f601, %f355, %f363, %f601;
	fma.rn.f32 	%f569, %f355, %f364, %f569;
	fma.rn.f32 	%f585, %f356, %f363, %f585;
	fma.rn.f32 	%f632, %f356, %f364, %f632;
	add.s32 	%r71, %r71, 256;
	add.s32 	%r70, %r70, 256;
	setp.ne.s32 	%p10, %r71, 2176;
	@%p10 bra 	$L__BB0_10;
	add.s32 	%r69, %r69, 1;
	setp.ne.s32 	%p11, %r69, 3;
	@%p11 bra 	$L__BB0_3;
	add.s32 	%r68, %r68, 1;
	setp.ne.s32 	%p12, %r68, 3;
	@%p12 bra 	$L__BB0_2;
	add.s32 	%r67, %r67, 1;
	setp.ne.s32 	%p13, %r67, 8;
	@%p13 bra 	$L__BB0_1;
	ld.param.u64 	%rd13, [conv2d_large_param_1];
	cvta.to.global.u64 	%rd10, %rd13;
	shl.b32 	%r60, %r1, 12;
	mov.u32 	%r61, %tid.y;
	shl.b32 	%r62, %r61, 8;
	add.s32 	%r63, %r60, %r62;
	shl.b32 	%r65, %r55, 2;
	or.b32  	%r66, %r63, %r65;
	mul.wide.u32 	%rd11, %r66, 4;
	add.s64 	%rd12, %rd10, %rd11;
	st.global.f32 	[%rd12], %f616;
	st.global.f32 	[%rd12+8192], %f584;
	st.global.f32 	[%rd12+128], %f600;
	st.global.f32 	[%rd12+8320], %f617;
	st.global.f32 	[%rd12+4], %f615;
	st.global.f32 	[%rd12+8196], %f583;
	st.global.f32 	[%rd12+132], %f599;
	st.global.f32 	[%rd12+8324], %f618;
	st.global.f32 	[%rd12+8], %f614;
	st.global.f32 	[%rd12+8200], %f582;
	st.global.f32 	[%rd12+136], %f598;
	st.global.f32 	[%rd12+8328], %f619;
	st.global.f32 	[%rd12+12], %f613;
	st.global.f32 	[%rd12+8204], %f581;
	st.global.f32 	[%rd12+140], %f597;
	st.global.f32 	[%rd12+8332], %f620;
	st.global.f32 	[%rd12+256], %f612;
	st.global.f32 	[%rd12+8448], %f580;
	st.global.f32 	[%rd12+384], %f596;
	st.global.f32 	[%rd12+8576], %f621;
	st.global.f32 	[%rd12+260], %f611;
	st.global.f32 	[%rd12+8452], %f579;
	st.global.f32 	[%rd12+388], %f595;
	st.global.f32 	[%rd12+8580], %f622;
	st.global.f32 	[%rd12+264], %f610;
	st.global.f32 	[%rd12+8456], %f578;
	st.global.f32 	[%rd12+392], %f594;
	st.global.f32 	[%rd12+8584], %f623;
	st.global.f32 	[%rd12+268], %f609;
	st.global.f32 	[%rd12+8460], %f577;
	st.global.f32 	[%rd12+396], %f593;
	st.global.f32 	[%rd12+8588], %f624;
	st.global.f32 	[%rd12+512], %f608;
	st.global.f32 	[%rd12+8704], %f576;
	st.global.f32 	[%rd12+640], %f592;
	st.global.f32 	[%rd12+8832], %f625;
	st.global.f32 	[%rd12+516], %f607;
	st.global.f32 	[%rd12+8708], %f575;
	st.global.f32 	[%rd12+644], %f591;
	st.global.f32 	[%rd12+8836], %f626;
	st.global.f32 	[%rd12+520], %f606;
	st.global.f32 	[%rd12+8712], %f574;
	st.global.f32 	[%rd12+648], %f590;
	st.global.f32 	[%rd12+8840], %f627;
	st.global.f32 	[%rd12+524], %f605;
	st.global.f32 	[%rd12+8716], %f573;
	st.global.f32 	[%rd12+652], %f589;
	st.global.f32 	[%rd12+8844], %f628;
	st.global.f32 	[%rd12+768], %f604;
	st.global.f32 	[%rd12+8960], %f572;
	st.global.f32 	[%rd12+896], %f588;
	st.global.f32 	[%rd12+9088], %f629;
	st.global.f32 	[%rd12+772], %f603;
	st.global.f32 	[%rd12+8964], %f571;
	st.global.f32 	[%rd12+900], %f587;
	st.global.f32 	[%rd12+9092], %f630;
	st.global.f32 	[%rd12+776], %f602;
	st.global.f32 	[%rd12+8968], %f570;
	st.global.f32 	[%rd12+904], %f586;
	st.global.f32 	[%rd12+9096], %f631;
	st.global.f32 	[%rd12+780], %f601;
	st.global.f32 	[%rd12+8972], %f569;
	st.global.f32 	[%rd12+908], %f585;
	st.global.f32 	[%rd12+9100], %f632;
	ret;

}


// ===== COMPILED SASS (sm_100) =====

	.target	sm_100

	.elftype	@"ET_EXEC"


//--------------------- .note.nv.tkinfo           --------------------------
	.section	.note.nv.tkinfo,"",@"SHT_NOTE"
	.sectionflags	@"SHF_NOTE_NV_TKINFO"
	.tkinfo
        /*0018*/ 	.word	0x00000002
        /*0030*/ 	.string	""
        /*0030*/ 	.string	"ptxas"
        /*0030*/ 	.string	"Cuda compilation tools, release 13.0, V13.0.88"
        /*0030*/ 	.string	"Build cuda_13.0.r13.0/compiler.36424714_0"
        /*0030*/ 	.string	"-arch sm_100 -m 64 "



//--------------------- .note.nv.cuinfo           --------------------------
	.section	.note.nv.cuinfo,"",@"SHT_NOTE"
	.sectionflags	@"SHF_NOTE_NV_CUINFO"
        /*0018*/ 	.short	0x0002
        /*001a*/ 	.short	0x0064
        /*001c*/ 	.short	0x0082
	.zero		2


//--------------------- .nv.info                  --------------------------
	.section	.nv.info,"",@"SHT_CUDA_INFO"
	.align	4


	//----- nvinfo : EIATTR_REGCOUNT
	.align		4
        /*0000*/ 	.byte	0x04, 0x2f
        /*0002*/ 	.short	(.L_1 - .L_0)
	.align		4
.L_0:
        /*0004*/ 	.word	index@(conv2d_large)
        /*0008*/ 	.word	0x0000005a


	//----- nvinfo : EIATTR_FRAME_SIZE
	.align		4
.L_1:
        /*000c*/ 	.byte	0x04, 0x11
        /*000e*/ 	.short	(.L_3 - .L_2)
	.align		4
.L_2:
        /*0010*/ 	.word	index@(conv2d_large)
        /*0014*/ 	.word	0x00000000


	//----- nvinfo : EIATTR_MIN_STACK_SIZE
	.align		4
.L_3:
        /*0018*/ 	.byte	0x04, 0x12
        /*001a*/ 	.short	(.L_5 - .L_4)
	.align		4
.L_4:
        /*001c*/ 	.word	index@(conv2d_large)
        /*0020*/ 	.word	0x00000000
.L_5:


//--------------------- .nv.compat                --------------------------
	.section	.nv.compat,"",@"SHT_CUDA_COMPAT_INFO"
	.align	4
        /*0000*/ 	.byte	0x02, 0x09, 0x00, 0x00, 0x02, 0x02, 0x01, 0x00, 0x02, 0x05, 0x05, 0x00, 0x03, 0x07, 0x01, 0x01
        /*0010*/ 	.byte	0x02, 0x03, 0x00, 0x00, 0x02, 0x06, 0x01, 0x00, 0x04, 0x0b, 0x08, 0x00, 0x09, 0x00, 0x00, 0x00
        /*0020*/ 	.byte	0x00, 0x00, 0x00, 0x00


//--------------------- .nv.info.conv2d_large     --------------------------
	.section	.nv.info.conv2d_large,"",@"SHT_CUDA_INFO"
	.sectionflags	@""
	.align	4


	//----- nvinfo : EIATTR_CUDA_API_VERSION
	.align		4
        /*0000*/ 	.byte	0x04, 0x37
        /*0002*/ 	.short	(.L_7 - .L_6)
.L_6:
        /*0004*/ 	.word	0x00000082


	//----- nvinfo : EIATTR_KPARAM_INFO
	.align		4
.L_7:
        /*0008*/ 	.byte	0x04, 0x17
        /*000a*/ 	.short	(.L_9 - .L_8)
.L_8:
        /*000c*/ 	.word	0x00000000
        /*0010*/ 	.short	0x0002
        /*0012*/ 	.short	0x0010
        /*0014*/ 	.byte	0x00, 0xf5, 0x21, 0x00


	//----- nvinfo : EIATTR_KPARAM_INFO
	.align		4
.L_9:
        /*0018*/ 	.byte	0x04, 0x17
        /*001a*/ 	.short	(.L_11 - .L_10)
.L_10:
        /*001c*/ 	.word	0x00000000
        /*0020*/ 	.short	0x0001
        /*0022*/ 	.short	0x0008
        /*0024*/ 	.byte	0x00, 0xf5, 0x21, 0x00


	//----- nvinfo : EIATTR_KPARAM_INFO
	.align		4
.L_11:
        /*0028*/ 	.byte	0x04, 0x17
        /*002a*/ 	.short	(.L_13 - .L_12)
.L_12:
        /*002c*/ 	.word	0x00000000
        /*0030*/ 	.short	0x0000
        /*0032*/ 	.short	0x0000
        /*0034*/ 	.byte	0x00, 0xf5, 0x21, 0x00


	//----- nvinfo : EIATTR_SPARSE_MMA_MASK
	.align		4
.L_13:
        /*0038*/ 	.byte	0x03, 0x50
        /*003a*/ 	.short	0x0000


	//----- nvinfo : EIATTR_MAXREG_COUNT
	.align		4
        /*003c*/ 	.byte	0x03, 0x1b
        /*003e*/ 	.short	0x00ff


	//----- nvinfo : EIATTR_NUM_BARRIERS
	.align		4
        /*0040*/ 	.byte	0x02, 0x4c
        /*0042*/ 	.byte	0x01
	.zero		1


	//----- nvinfo : EIATTR_MERCURY_ISA_VERSION
	.align		4
        /*0044*/ 	.byte	0x03, 0x5f
        /*0046*/ 	.short	0x0101


	//----- nvinfo : EIATTR_VRC_CTA_INIT_COUNT
	.align		4
        /*0048*/ 	.byte	0x02, 0x4a
	.zero		1
	.zero		1


	//----- nvinfo : EIATTR_EXIT_INSTR_OFFSETS
	.align		4
        /*004c*/ 	.byte	0x04, 0x1c
        /*004e*/ 	.short	(.L_15 - .L_14)


	//   ....[0]....
.L_14:
        /*0050*/ 	.word	0x00001120


	//----- nvinfo : EIATTR_MAX_THREADS
	.align		4
.L_15:
        /*0054*/ 	.byte	0x04, 0x05
        /*0056*/ 	.short	(.L_17 - .L_16)
.L_16:
        /*0058*/ 	.word	0x00000040
        /*005c*/ 	.word	0x00000001
        /*0060*/ 	.word	0x00000001


	//----- nvinfo : EIATTR_CBANK_PARAM_SIZE
	.align		4
.L_17:
        /*0064*/ 	.byte	0x03, 0x19
        /*0066*/ 	.short	0x0018


	//----- nvinfo : EIATTR_PARAM_CBANK
	.align		4
        /*0068*/ 	.byte	0x04, 0x0a
        /*006a*/ 	.short	(.L_19 - .L_18)
	.align		4
.L_18:
        /*006c*/ 	.word	index@(.nv.constant0.conv2d_large)
        /*0070*/ 	.short	0x0380
        /*0072*/ 	.short	0x0018


	//----- nvinfo : EIATTR_SW_WAR
	.align		4
.L_19:
        /*0074*/ 	.byte	0x04, 0x36
        /*0076*/ 	.short	(.L_21 - .L_20)
.L_20:
        /*0078*/ 	.word	0x00000008
.L_21:


//--------------------- .nv.callgraph             --------------------------
	.section	.nv.callgraph,"",@"SHT_CUDA_CALLGRAPH"
	.align	4
	.sectionentsize	8
	.align		4
        /*0000*/ 	.word	0x00000000
	.align		4
        /*0004*/ 	.word	0xffffffff
	.align		4
        /*0008*/ 	.word	0x00000000
	.align		4
        /*000c*/ 	.word	0xfffffffe
	.align		4
        /*0010*/ 	.word	0x00000000
	.align		4
        /*0014*/ 	.word	0xfffffffd
	.align		4
        /*0018*/ 	.word	0x00000000
	.align		4
        /*001c*/ 	.word	0xfffffffc


//--------------------- .text.conv2d_large        --------------------------
	.section	.text.conv2d_large,"ax",@progbits
	.align	128
        .global         conv2d_large
        .type           conv2d_large,@function
        .size           conv2d_large,(.L_x_8 - conv2d_large)
        .other          conv2d_large,@"STO_CUDA_ENTRY STV_DEFAULT"
conv2d_large:
.text.conv2d_large:
[----:B------:R-:W-:Y:S08]  /*0000*/  LDC R1, c[0x0][0x37c] ;  /* 0x0000df00ff017b82 */ /* 0x000ff00000000800 */
[----:B------:R-:W0:Y:S01]  /*0010*/  S2UR UR11, SR_CTAID.Z ;  /* 0x00000000000b79c3 */ /* 0x000e220000002700 */
[----:B------:R-:W1:Y:S01]  /*0020*/  S2R R0, SR_TID.Y ;  /* 0x0000000000007919 */ /* 0x000e620000002200 */
[----:B------:R-:W-:Y:S01]  /*0030*/  UMOV UR5, 0x400 ;  /* 0x0000040000057882 */ /* 0x000fe20000000000 */
[----:B------:R-:W-:Y:S01]  /*0040*/  HFMA2 R87, -RZ, RZ, 0, 0 ;  /* 0x00000000ff577431 */ /* 0x000fe200000001ff */
[----:B------:R-:W-:Y:S01]  /*0050*/  CS2R R76, SRZ ;  /* 0x00000000004c7805 */ /* 0x000fe2000001ff00 */
[----:B------:R-:W1:Y:S01]  /*0060*/  S2R R3, SR_TID.X ;  /* 0x0000000000037919 */ /* 0x000e620000002100 */
[----:B------:R-:W-:Y:S01]  /*0070*/  HFMA2 R79, -RZ, RZ, 0, 0 ;  /* 0x00000000ff4f7431 */ /* 0x000fe200000001ff */
[----:B------:R-:W-:Y:S01]  /*0080*/  CS2R R74, SRZ ;  /* 0x00000000004a7805 */ /* 0x000fe2000001ff00 */
[----:B------:R-:W2:Y:S01]  /*0090*/  S2UR UR6, SR_CgaCtaId ;  /* 0x00000000000679c3 */ /* 0x000ea20000008800 */
[----:B------:R-:W-:-:S02]  /*00a0*/  MOV R85, RZ ;  /* 0x000000ff00557202 */ /* 0x000fc40000000f00 */
[----:B------:R-:W-:Y:S02]  /*00b0*/  CS2R R72, SRZ ;  /* 0x0000000000487805 */ /* 0x000fe4000001ff00 */
[----:B------:R-:W-:Y:S02]  /*00c0*/  CS2R R4, SRZ ;  /* 0x0000000000047805 */ /* 0x000fe4000001ff00 */
[----:B------:R-:W-:Y:S02]  /*00d0*/  CS2R R6, SRZ ;  /* 0x0000000000067805 */ /* 0x000fe4000001ff00 */
[----:B------:R-:W-:Y:S02]  /*00e0*/  CS2R R8, SRZ ;  /* 0x0000000000087805 */ /* 0x000fe4000001ff00 */
[----:B------:R-:W-:Y:S02]  /*00f0*/  CS2R R10, SRZ ;  /* 0x00000000000a7805 */ /* 0x000fe4000001ff00 */
[----:B------:R-:W-:-:S02]  /*0100*/  CS2R R12, SRZ ;  /* 0x00000000000c7805 */ /* 0x000fc4000001ff00 */
[----:B------:R-:W-:Y:S02]  /*0110*/  CS2R R14, SRZ ;  /* 0x00000000000e7805 */ /* 0x000fe4000001ff00 */
[----:B------:R-:W-:Y:S02]  /*0120*/  CS2R R16, SRZ ;  /* 0x0000000000107805 */ /* 0x000fe4000001ff00 */
[----:B------:R-:W-:Y:S02]  /*0130*/  CS2R R18, SRZ ;  /* 0x0000000000127805 */ /* 0x000fe4000001ff00 */
[----:B------:R-:W-:Y:S02]  /*0140*/  CS2R R20, SRZ ;  /* 0x0000000000147805 */ /* 0x000fe4000001ff00 */
[----:B------:R-:W-:Y:S02]  /*0150*/  CS2R R22, SRZ ;  /* 0x0000000000167805 */ /* 0x000fe4000001ff00 */
[----:B------:R-:W-:-:S02]  /*0160*/  CS2R R40, SRZ ;  /* 0x0000000000287805 */ /* 0x000fc4000001ff00 */
[----:B------:R-:W-:Y:S02]  /*0170*/  CS2R R42, SRZ ;  /* 0x00000000002a7805 */ /* 0x000fe4000001ff00 */
[----:B------:R-:W-:Y:S01]  /*0180*/  CS2R R44, SRZ ;  /* 0x00000000002c7805 */ /* 0x000fe2000001ff00 */
[----:B0-----:R-:W-:Y:S01]  /*0190*/  ULOP3.LUT UR4, UR11, 0xffff, URZ, 0xc0, !UPT ;  /* 0x0000ffff0b047892 */ /* 0x001fe2000f8ec0ff */
[----:B------:R-:W-:Y:S02]  /*01a0*/  CS2R R46, SRZ ;  /* 0x00000000002e7805 */ /* 0x000fe4000001ff00 */
[----:B------:R-:W-:Y:S02]  /*01b0*/  CS2R R48, SRZ ;  /* 0x0000000000307805 */ /* 0x000fe4000001ff00 */
[----:B------:R-:W-:Y:S01]  /*01c0*/  CS2R R50, SRZ ;  /* 0x0000000000327805 */ /* 0x000fe2000001ff00 */
[----:B------:R-:W-:Y:S01]  /*01d0*/  USHF.R.U32.HI UR4, URZ, 0x3, UR4 ;  /* 0x00000003ff047899 */ /* 0x000fe20008011604 */
[----:B------:R-:W-:-:S02]  /*01e0*/  CS2R R52, SRZ ;  /* 0x0000000000347805 */ /* 0x000fc4000001ff00 */
[----:B------:R-:W-:Y:S02]  /*01f0*/  CS2R R54, SRZ ;  /* 0x0000000000367805 */ /* 0x000fe4000001ff00 */
[----:B------:R-:W-:Y:S01]  /*0200*/  CS2R R56, SRZ ;  /* 0x0000000000387805 */ /* 0x000fe2000001ff00 */
[----:B------:R-:W-:Y:S01]  /*0210*/  ULOP3.LUT UR4, UR4, 0xffff, URZ, 0xc0, !UPT ;  /* 0x0000ffff04047892 */ /* 0x000fe2000f8ec0ff */
[----:B------:R-:W-:Y:S01]  /*0220*/  CS2R R58, SRZ ;  /* 0x00000000003a7805 */ /* 0x000fe2000001ff00 */
[----:B--2---:R-:W-:Y:S01]  /*0230*/  ULEA UR8, UR6, UR5, 0x18 ;  /* 0x0000000506087291 */ /* 0x004fe2000f8ec0ff */
[----:B------:R-:W-:Y:S01]  /*0240*/  CS2R R60, SRZ ;  /* 0x00000000003c7805 */ /* 0x000fe2000001ff00 */
[----:B------:R-:W-:Y:S01]  /*0250*/  UIMAD UR4, UR4, 0x2493, URZ ;  /* 0x00002493040478a4 */ /* 0x000fe2000f8e02ff */
[----:B-1----:R-:W-:Y:S01]  /*0260*/  LEA R78, R0, R3, 0x3 ;  /* 0x00000003004e7211 */ /* 0x002fe200078e18ff */
[----:B------:R-:W-:Y:S01]  /*0270*/  UIADD3 UR5, UPT, UPT, UR5, 0x800, URZ ;  /* 0x0000080005057890 */ /* 0x000fe2000fffe0ff */
[----:B------:R-:W-:Y:S01]  /*0280*/  HFMA2 R0, -RZ, RZ, 0, 0 ;  /* 0x00000000ff007431 */ /* 0x000fe200000001ff */
[----:B------:R-:W-:Y:S01]  /*0290*/  USHF.R.U32.HI UR4, URZ, 0x10, UR4 ;  /* 0x00000010ff047899 */ /* 0x000fe20008011604 */
[----:B------:R-:W-:Y:S01]  /*02a0*/  SHF.L.U32 R78, R78, 0x3, RZ ;  /* 0x000000034e4e7819 */ /* 0x000fe200000006ff */
[----:B------:R-:W-:Y:S01]  /*02b0*/  ULEA UR5, UR6, UR5, 0x18 ;  /* 0x0000000506057291 */ /* 0x000fe2000f8ec0ff */
[----:B------:R-:W-:Y:S01]  /*02c0*/  CS2R R2, SRZ ;  /* 0x0000000000027805 */ /* 0x000fe2000001ff00 */
[----:B------:R-:W-:Y:S01]  /*02d0*/  UPRMT UR4, UR4, 0x9910, URZ ;  /* 0x0000991004047896 */ /* 0x000fe200080000ff */
[----:B------:R-:W-:-:S02]  /*02e0*/  LEA R80, R78, UR8, 0x2 ;  /* 0x000000084e507c11 */ /* 0x000fc4000f8e10ff */
[----:B------:R-:W-:Y:S02]  /*02f0*/  CS2R R62, SRZ ;  /* 0x00000000003e7805 */ /* 0x000fe4000001ff00 */
[----:B------:R-:W-:Y:S01]  /*0300*/  CS2R R64, SRZ ;  /* 0x0000000000407805 */ /* 0x000fe2000001ff00 */
[----:B------:R-:W-:Y:S01]  /*0310*/  UIMAD UR4, UR4, 0x38, URZ ;  /* 0x00000038040478a4 */ /* 0x000fe2000f8e02ff */
[----:B------:R-:W-:Y:S02]  /*0320*/  CS2R R66, SRZ ;  /* 0x0000000000427805 */ /* 0x000fe4000001ff00 */
[----:B------:R-:W-:Y:S02]  /*0330*/  CS2R R68, SRZ ;  /* 0x0000000000447805 */ /* 0x000fe4000001ff00 */
[----:B------:R-:W-:Y:S01]  /*0340*/  MOV R71, RZ ;  /* 0x000000ff00477202 */ /* 0x000fe20000000f00 */
[----:B------:R-:W-:Y:S01]  /*0350*/  UIADD3 UR4, UPT, UPT, URZ, -UR4, URZ ;  /* 0x80000004ff047290 */ /* 0x000fe2000fffe0ff */
[----:B------:R-:W-:Y:S01]  /*0360*/  MOV R81, RZ ;  /* 0x000000ff00517202 */ /* 0x000fe20000000f00 */
[----:B------:R-:W0:Y:S01]  /*0370*/  LDCU.64 UR12, c[0x0][0x358] ;  /* 0x00006b00ff0c77ac */ /* 0x000e220008000a00 */
[----:B------:R-:W-:Y:S01]  /*0380*/  LEA R78, R78, UR5, 0x2 ;  /* 0x000000054e4e7c11 */ /* 0x000fe2000f8e10ff */
[----:B------:R-:W-:-:S04]  /*0390*/  UPRMT UR4, UR4, 0x7710, URZ ;  /* 0x0000771004047896 */ /* 0x000fc800080000ff */
[----:B------:R-:W-:-:S04]  /*03a0*/  UIADD3 UR4, UPT, UPT, UR4, UR11, URZ ;  /* 0x0000000b04047290 */ /* 0x000fc8000fffe0ff */
[----:B------:R-:W-:-:S03]  /*03b0*/  ULOP3.LUT UR7, UR4, 0xffff, URZ, 0xc0, !UPT ;  /* 0x0000ffff04077892 */ /* 0x000fc6000f8ec0ff */
[----:B------:R-:W-:-:S09]  /*03c0*/  UMOV UR4, URZ ;  /* 0x000000ff00047c82 */ /* 0x000fd20008000000 */
.L_x_6:
[----:B------:R-:W-:-:S05]  /*03d0*/  UMOV UR5, URZ ;  /* 0x000000ff00057c82 */ /* 0x000fca0008000000 */
.L_x_5:
[----:B------:R-:W-:-:S04]  /*03e0*/  ULOP3.LUT UR6, UR11, 0xffff, URZ, 0xc0, !UPT ;  /* 0x0000ffff0b067892 */ /* 0x000fc8000f8ec0ff */
[----:B------:R-:W-:-:S04]  /*03f0*/  USHF.R.U32.HI UR6, URZ, 0x3, UR6 ;  /* 0x00000003ff067899 */ /* 0x000fc80008011606 */
[----:B------:R-:W-:-:S04]  /*0400*/  ULOP3.LUT UR6, UR6, 0xffff, URZ, 0xc0, !UPT ;  /* 0x0000ffff06067892 */ /* 0x000fc8000f8ec0ff */
[----:B------:R-:W-:-:S04]  /*0410*/  UIMAD UR6, UR6, 0x2493, URZ ;  /* 0x00002493060678a4 */ /* 0x000fc8000f8e02ff */
[----:B------:R-:W-:-:S04]  /*0420*/  USHF.R.U32.HI UR6, URZ, 0x10, UR6 ;  /* 0x00000010ff067899 */ /* 0x000fc80008011606 */
[----:B------:R-:W-:Y:S02]  /*0430*/  ULOP3.LUT UP0, URZ, UR5, UR6, URZ, 0xfc, !UPT ;  /* 0x0000000605ff7292 */ /* 0x000fe4000f80fcff */
[----:B------:R-:W-:-:S04]  /*0440*/  UIADD3 UR6, UPT, UPT, UR6, UR5, URZ ;  /* 0x0000000506067290 */ /* 0x000fc8000fffe0ff */
[----:B------:R-:W-:-:S03]  /*0450*/  UISETP.LT.U32.AND UP0, UPT, UR6, 0x39, UP0 ;  /* 0x000000390600788c */ /* 0x000fc60008701070 */
[----:B------:R-:W-:-:S08]  /*0460*/  UMOV UR6, URZ ;  /* 0x000000ff00067c82 */ /* 0x000fd00008000000 */
.L_x_4:
[----:B------:R-:W1:Y:S01]  /*0470*/  S2R R70, SR_TID.Y ;  /* 0x0000000000467919 */ /* 0x000e620000002200 */
[----:B------:R-:W-:Y:S01]  /*0480*/  MOV R25, UR4 ;  /* 0x0000000400197c02 */ /* 0x000fe20008000f00 */
[----:B------:R-:W-:Y:S01]  /*0490*/  ULOP3.LUT UP1, URZ, UR6, UR7, URZ, 0xfc, !UPT ;  /* 0x0000000706ff7292 */ /* 0x000fe2000f82fcff */
[----:B------:R-:W-:Y:S01]  /*04a0*/  CS2R R26, SRZ ;  /* 0x00000000001a7805 */ /* 0x000fe2000001ff00 */
[----:B------:R-:W1:Y:S01]  /*04b0*/  S2R R83, SR_TID.X ;  /* 0x0000000000537919 */ /* 0x000e620000002100 */
[----:B------:R-:W-:Y:S01]  /*04c0*/  UIADD3 UR8, UPT, UPT, UR7, UR6, URZ ;  /* 0x0000000607087290 */ /* 0x000fe2000fffe0ff */
[----:B------:R-:W-:Y:S03]  /*04d0*/  BAR.SYNC.DEFER_BLOCKING 0x0 ;  /* 0x0000000000007b1d */ /* 0x000fe60000010000 */
[----:B------:R-:W-:Y:S01]  /*04e0*/  UISETP.LT.U32.AND UP1, UPT, UR8, 0x39, UP1 ;  /* 0x000000390800788c */ /* 0x000fe20008f21070 */
[----:B-1----:R-:W-:-:S04]  /*04f0*/  LEA R28, R70, R83, 0x3 ;  /* 0x00000053461c7211 */ /* 0x002fc800078e18ff */
[----:B------:R-:W-:Y:S02]  /*0500*/  LEA R28, R25, R28, 0x6 ;  /* 0x0000001c191c7211 */ /* 0x000fe400078e30ff */
[----:B------:R-:W-:Y:S02]  /*0510*/  CS2R R24, SRZ ;  /* 0x0000000000187805 */ /* 0x000fe4000001ff00 */
[----:B------:R-:W-:Y:S01]  /*0520*/  LEA R34, R28, 0xfffc7000, 0x3 ;  /* 0xfffc70001c227811 */ /* 0x000fe200078e18ff */
[----:B------:R-:W-:Y:S06]  /*0530*/  BRA.U !UP0, `(.L_x_0) ;  /* 0x00000001083c7547 */ /* 0x000fec000b800000 */
[----:B------:R-:W1:Y:S01]  /*0540*/  LDC.64 R32, c[0x0][0x380] ;  /* 0x0000e000ff207b82 */ /* 0x000e620000000a00 */
[----:B------:R-:W-:Y:S01]  /*0550*/  UIADD3 UR8, UPT, UPT, UR11, UR6, URZ ;  /* 0x000000060b087290 */ /* 0x000fe2000fffe0ff */
[----:B------:R-:W-:Y:S02]  /*0560*/  MOV R29, UR5 ;  /* 0x00000005001d7c02 */ /* 0x000fe40008000f00 */
[----:B------:R-:W-:-:S03]  /*0570*/  CS2R R30, SRZ ;  /* 0x00000000001e7805 */ /* 0x000fc6000001ff00 */
[----:B------:R-:W-:Y:S01]  /*0580*/  IMAD R28, R29, 0x38000, R34 ;  /* 0x000380001d1c7824 */ /* 0x000fe200078e0222 */
[----:B------:R-:W-:-:S04]  /*0590*/  MOV R29, UR8 ;  /* 0x00000008001d7c02 */ /* 0x000fc80008000f00 */
[----:B------:R-:W-:-:S05]  /*05a0*/  LEA R29, R29, R28, 0xc ;  /* 0x0000001c1d1d7211 */ /* 0x000fca00078e60ff */
[----:B-1----:R-:W-:Y:S01]  /*05b0*/  IMAD.WIDE R32, R29, 0x4, R32 ;  /* 0x000000041d207825 */ /* 0x002fe200078e0220 */
[----:B------:R-:W-:Y:S01]  /*05c0*/  CS2R R28, SRZ ;  /* 0x00000000001c7805 */ /* 0x000fe2000001ff00 */
[----:B------:R-:W-:Y:S06]  /*05d0*/  BRA.U !UP1, `(.L_x_1) ;  /* 0x0000000109047547 */ /* 0x000fec000b800000 */
[----:B0-----:R1:W5:Y:S02]  /*05e0*/  LDG.E.128.CONSTANT R28, desc[UR12][R32.64] ;  /* 0x0000000c201c7981 */ /* 0x001364000c1e9d00 */
.L_x_1:
[----:B-----5:R2:W-:Y:S01]  /*05f0*/  STS.128 [R80], R28 ;  /* 0x0000001c50007388 */ /* 0x0205e20000000c00 */
[----:B------:R-:W-:Y:S05]  /*0600*/  BRA.U !UP1, `(.L_x_2) ;  /* 0x00000001090c7547 */ /* 0x000fea000b800000 */
[----:B0-----:R3:W5:Y:S01]  /*0610*/  LDG.E.128.CONSTANT R24, desc[UR12][R32.64+0x10] ;  /* 0x0000100c20187981 */ /* 0x001762000c1e9d00 */
[----:B------:R-:W-:Y:S05]  /*0620*/  BRA `(.L_x_2) ;  /* 0x0000000000047947 */ /* 0x000fea0003800000 */
.L_x_0:
[----:B------:R1:W-:Y:S02]  /*0630*/  STS.128 [R80], RZ ;  /* 0x000000ff50007388 */ /* 0x0003e40000000c00 */
.L_x_2:
[----:B------:R-:W4:Y:S01]  /*0640*/  LDC.64 R36, c[0x0][0x390] ;  /* 0x0000e400ff247b82 */ /* 0x000f220000000a00 */
[----:B--2---:R-:W-:-:S05]  /*0650*/  MOV R29, UR5 ;  /* 0x00000005001d7c02 */ /* 0x004fca0008000f00 */
[----:B------:R-:W-:Y:S01]  /*0660*/  IMAD R28, R29, 0x3000, R34 ;  /* 0x000030001d1c7824 */ /* 0x000fe200078e0222 */
[----:B------:R-:W-:-:S04]  /*0670*/  MOV R29, UR6 ;  /* 0x00000006001d7c02 */ /* 0x000fc80008000f00 */
[----:B------:R-:W-:-:S04]  /*0680*/  LEA R28, R29, R28, 0xc ;  /* 0x0000001c1d1c7211 */ /* 0x000fc800078e60ff */
[----:B------:R-:W-:-:S05]  /*0690*/  IADD3 R29, PT, PT, R28, 0x39000, RZ ;  /* 0x000390001c1d7810 */ /* 0x000fca0007ffe0ff */
[----:B----4-:R-:W-:-:S05]  /*06a0*/  IMAD.WIDE.U32 R36, R29, 0x4, R36 ;  /* 0x000000041d247825 */ /* 0x010fca00078e0024 */
[----:B0-----:R-:W2:Y:S04]  /*06b0*/  LDG.E.128.CONSTANT R28, desc[UR12][R36.64] ;  /* 0x0000000c241c7981 */ /* 0x001ea8000c1e9d00 */
[----:B-1-3--:R-:W3:Y:S01]  /*06c0*/  LDG.E.128.CONSTANT R32, desc[UR12][R36.64+0x10] ;  /* 0x0000100c24207981 */ /* 0x00aee2000c1e9d00 */
[----:B------:R-:W0:Y:S01]  /*06d0*/  S2UR UR10, SR_CgaCtaId ;  /* 0x00000000000a79c3 */ /* 0x000e220000008800 */
[----:B------:R-:W-:Y:S02]  /*06e0*/  UMOV UR8, 0x400 ;  /* 0x0000040000087882 */ /* 0x000fe40000000000 */
[----:B-----5:R1:W-:Y:S01]  /*06f0*/  STS.128 [R80+0x10], R24 ;  /* 0x0000101850007388 */ /* 0x0203e20000000c00 */
[----:B------:R-:W-:-:S04]  /*0700*/  UIADD3 UR9, UPT, UPT, UR8, 0x800, URZ ;  /* 0x0000080008097890 */ /* 0x000fc8000fffe0ff */
[----:B0-----:R-:W-:Y:S02]  /*0710*/  ULEA UR9, UR10, UR9, 0x18 ;  /* 0x000000090a097291 */ /* 0x001fe4000f8ec0ff */
[----:B------:R-:W-:-:S04]  /*0720*/  ULEA UR8, UR10, UR8, 0x18 ;  /* 0x000000080a087291 */ /* 0x000fc8000f8ec0ff */
[----:B------:R-:W-:Y:S02]  /*0730*/  LEA R38, R70, UR9, 0x4 ;  /* 0x0000000946267c11 */ /* 0x000fe4000f8e20ff */
[----:B------:R-:W-:Y:S01]  /*0740*/  LEA R84, R83, UR8, 0x4 ;  /* 0x0000000853547c11 */ /* 0x000fe2000f8e20ff */
[----:B------:R-:W-:Y:S01]  /*0750*/  UMOV UR8, 0x80 ;  /* 0x0000008000087882 */ /* 0x000fe20000000000 */
[----:B------:R-:W-:Y:S01]  /*0760*/  IADD3 R82, PT, PT, R38, 0x80, RZ ;  /* 0x0000008026527810 */ /* 0x000fe20007ffe0ff */
[----:B--2---:R1:W-:Y:S04]  /*0770*/  STS.128 [R78], R28 ;  /* 0x0000001c4e007388 */ /* 0x0043e80000000c00 */
[----:B---3--:R1:W-:Y:S01]  /*0780*/  STS.128 [R78+0x10], R32 ;  /* 0x000010204e007388 */ /* 0x0083e20000000c00 */
[----:B------:R-:W-:Y:S06]  /*0790*/  BAR.SYNC.DEFER_BLOCKING 0x0 ;  /* 0x0000000000007b1d */ /* 0x000fec0000010000 */
.L_x_3:
[----:B-1----:R-:W-:Y:S04]  /*07a0*/  LDS.128 R24, [R84+UR8+-0x80] ;  /* 0xffff800854187984 */ /* 0x002fe80008000c00 */
[----:B------:R-:W0:Y:S04]  /*07b0*/  LDS.128 R28, [R82+-0x80] ;  /* 0xffff8000521c7984 */ /* 0x000e280000000c00 */
[----:B------:R-:W1:Y:S01]  /*07c0*/  LDS.128 R32, [R84+UR8] ;  /* 0x0000000854207984 */ /* 0x000e620008000c00 */
[----:B------:R-:W-:-:S03]  /*07d0*/  UIADD3 UR8, UPT, UPT, UR8, 0x100, URZ ;  /* 0x0000010008087890 */ /* 0x000fc6000fffe0ff */
[----:B------:R2:W3:Y:S01]  /*07e0*/  LDS.128 R36, [R82] ;  /* 0x0000000052247984 */ /* 0x0004e20000000c00 */
[----:B------:R-:W-:Y:S01]  /*07f0*/  UISETP.NE.AND UP1, UPT, UR8, 0x880, UPT ;  /* 0x000008800800788c */ /* 0x000fe2000bf25270 */
[----:B--2---:R-:W-:Y:S01]  /*0800*/  IADD3 R82, PT, PT, R82, 0x100, RZ ;  /* 0x0000010052527810 */ /* 0x004fe20007ffe0ff */
[----:B0-----:R-:W-:Y:S01]  /*0810*/  FFMA R65, R24, R28, R65 ;  /* 0x0000001c18417223 */ /* 0x001fe20000000041 */
[C---:B------:R-:W-:Y:S01]  /*0820*/  FFMA R63, R28.reuse, R25, R63 ;  /* 0x000000191c3f7223 */ /* 0x040fe2000000003f */
[C---:B------:R-:W-:Y:S01]  /*0830*/  FFMA R61, R28.reuse, R26, R61 ;  /* 0x0000001a1c3d7223 */ /* 0x040fe2000000003d */
[----:B------:R-:W-:Y:S01]  /*0840*/  FFMA R52, R28, R27, R52 ;  /* 0x0000001b1c347223 */ /* 0x000fe20000000034 */
[----:B-1----:R-:W-:Y:S01]  /*0850*/  FFMA R47, R32, R28, R47 ;  /* 0x0000001c202f7223 */ /* 0x002fe2000000002f */
[C---:B------:R-:W-:Y:S01]  /*0860*/  FFMA R22, R28.reuse, R33, R22 ;  /* 0x000000211c167223 */ /* 0x040fe20000000016 */
[C---:B------:R-:W-:Y:S01]  /*0870*/  FFMA R45, R28.reuse, R34, R45 ;  /* 0x000000221c2d7223 */ /* 0x040fe2000000002d */
[----:B------:R-:W-:Y:S01]  /*0880*/  FFMA R20, R28, R35, R20 ;  /* 0x000000231c147223 */ /* 0x000fe20000000014 */
[-C--:B------:R-:W-:Y:S01]  /*0890*/  FFMA R59, R24, R29.reuse, R59 ;  /* 0x0000001d183b7223 */ /* 0x080fe2000000003b */
[-C--:B------:R-:W-:Y:S01]  /*08a0*/  FFMA R50, R25, R29.reuse, R50 ;  /* 0x0000001d19327223 */ /* 0x080fe20000000032 */
[-C--:B------:R-:W-:Y:S01]  /*08b0*/  FFMA R57, R26, R29.reuse, R57 ;  /* 0x0000001d1a397223 */ /* 0x080fe20000000039 */
[-C--:B------:R-:W-:Y:S01]  /*08c0*/  FFMA R48, R27, R29.reuse, R48 ;  /* 0x0000001d1b307223 */ /* 0x080fe20000000030 */
[-C--:B------:R-:W-:Y:S01]  /*08d0*/  FFMA R43, R32, R29.reuse, R43 ;  /* 0x0000001d202b7223 */ /* 0x080fe2000000002b */
[-C--:B------:R-:W-:Y:S01]  /*08e0*/  FFMA R18, R33, R29.reuse, R18 ;  /* 0x0000001d21127223 */ /* 0x080fe20000000012 */
[-C--:B------:R-:W-:Y:S01]  /*08f0*/  FFMA R41, R34, R29.reuse, R41 ;  /* 0x0000001d22297223 */ /* 0x080fe20000000029 */
        /* <DEDUP_REMOVED lines=17> */
[-C--:B---3--:R-:W-:Y:S01]  /*0a10*/  FFMA R15, R24, R36.reuse, R15 ;  /* 0x00000024180f7223 */ /* 0x088fe2000000000f */
[----:B------:R-:W-:Y:S01]  /*0a20*/  FFMA R67, R32, R36, R67 ;  /* 0x0000002420437223 */ /* 0x000fe20000000043 */
[C---:B------:R-:W-:Y:S01]  /*0a30*/  FFMA R13, R36.reuse, R25, R13 ;  /* 0x00000019240d7223 */ /* 0x040fe2000000000d */
[C---:B------:R-:W-:Y:S01]  /*0a40*/  FFMA R54, R36.reuse, R33, R54 ;  /* 0x0000002124367223 */ /* 0x040fe20000000036 */
[C---:B------:R-:W-:Y:S01]  /*0a50*/  FFMA R11, R36.reuse, R26, R11 ;  /* 0x0000001a240b7223 */ /* 0x040fe2000000000b */
        /* <DEDUP_REMOVED lines=27> */
[----:B------:R-:W-:Y:S06]  /*0c10*/  BRA.U UP1, `(.L_x_3) ;  /* 0xfffffff901e07547 */ /* 0x000fec000b83ffff */
[----:B------:R-:W-:-:S04]  /*0c20*/  UIADD3 UR6, UPT, UPT, UR6, 0x1, URZ ;  /* 0x0000000106067890 */ /* 0x000fc8000fffe0ff */
[----:B------:R-:W-:-:S09]  /*0c30*/  UISETP.NE.AND UP1, UPT, UR6, 0x3, UPT ;  /* 0x000000030600788c */ /* 0x000fd2000bf25270 */
[----:B------:R-:W-:Y:S05]  /*0c40*/  BRA.U UP1, `(.L_x_4) ;  /* 0xfffffff901087547 */ /* 0x000fea000b83ffff */
[----:B------:R-:W-:-:S04]  /*0c50*/  UIADD3 UR5, UPT, UPT, UR5, 0x1, URZ ;  /* 0x0000000105057890 */ /* 0x000fc8000fffe0ff */
[----:B------:R-:W-:-:S09]  /*0c60*/  UISETP.NE.AND UP0, UPT, UR5, 0x3, UPT ;  /* 0x000000030500788c */ /* 0x000fd2000bf05270 */
[----:B------:R-:W-:Y:S05]  /*0c70*/  BRA.U UP0, `(.L_x_5) ;  /* 0xfffffff500d87547 */ /* 0x000fea000b83ffff */
[----:B------:R-:W-:-:S04]  /*0c80*/  UIADD3 UR4, UPT, UPT, UR4, 0x1, URZ ;  /* 0x0000000104047890 */ /* 0x000fc8000fffe0ff */
[----:B------:R-:W-:-:S09]  /*0c90*/  UISETP.NE.AND UP0, UPT, UR4, 0x8, UPT ;  /* 0x000000080400788c */ /* 0x000fd2000bf05270 */
[----:B------:R-:W-:Y:S05]  /*0ca0*/  BRA.U UP0, `(.L_x_6) ;  /* 0xfffffff500c87547 */ /* 0x000fea000b83ffff */
[----:B------:R-:W0:Y:S01]  /*0cb0*/  LDC.64 R24, c[0x0][0x388] ;  /* 0x0000e200ff187b82 */ /* 0x000e220000000a00 */
[----:B------:R-:W-:Y:S02]  /*0cc0*/  MOV R27, UR11 ;  /* 0x0000000b001b7c02 */ /* 0x000fe40008000f00 */
[----:B------:R-:W-:Y:S02]  /*0cd0*/  SHF.L.U32 R83, R83, 0x2, RZ ;  /* 0x0000000253537819 */ /* 0x000fe400000006ff */
[----:B------:R-:W-:-:S04]  /*0ce0*/  LEA R26, R27, R70, 0x4 ;  /* 0x000000461b1a7211 */ /* 0x000fc800078e20ff */
[----:B------:R-:W-:-:S04]  /*0cf0*/  SHF.L.U32 R26, R26, 0x8, RZ ;  /* 0x000000081a1a7819 */ /* 0x000fc800000006ff */
[----:B------:R-:W-:-:S05]  /*0d00*/  LOP3.LUT R83, R26, R83, RZ, 0xfc, !PT ;  /* 0x000000531a537212 */ /* 0x000fca00078efcff */
[----:B0-----:R-:W-:-:S05]  /*0d10*/  IMAD.WIDE.U32 R24, R83, 0x4, R24 ;  /* 0x0000000453187825 */ /* 0x001fca00078e0018 */
[----:B------:R-:W-:Y:S04]  /*0d20*/  STG.E desc[UR12][R24.64], R65 ;  /* 0x0000004118007986 */ /* 0x000fe8000c10190c */
        /* <DEDUP_REMOVED lines=62> */
[----:B------:R-:W-:Y:S01]  /*1110*/  STG.E desc[UR12][R24.64+0x238c], R68 ;  /* 0x00238c4418007986 */ /* 0x000fe2000c10190c */
[----:B------:R-:W-:Y:S05]  /*1120*/  EXIT ;  /* 0x000000000000794d */ /* 0x000fea0003800000 */
.L_x_7:
[----:B------:R-:W-:-:S00]  /*1130*/  BRA `(.L_x_7) ;  /* 0xfffffffc00fc7947 */ /* 0x000fc0000383ffff */
[----:B------:R-:W-:-:S00]  /*1140*/  NOP ;  /* 0x0000000000007918 */ /* 0x000fc00000000000 */
        /* <DEDUP_REMOVED lines=11> */
.L_x_8:


//--------------------- .nv.shared.conv2d_large   --------------------------
	.section	.nv.shared.conv2d_large,"aw",@nobits
	.sectionflags	@""
	.align	4
.nv.shared.conv2d_large:
	.zero		5120


//--------------------- .nv.shared.reserved.0     --------------------------
	.section	.nv.shared.reserved.0,"aw",@nobits
	.weak		__nv_reservedSMEM_offset_0_alias
	.size		__nv_reservedSMEM_offset_0_alias, 0, 64
	.other		__nv_reservedSMEM_offset_0_alias,@"STO_CUDA_RESERVED_SHARED STV_DEFAULT"
__nv_reservedSMEM_offset_0_alias:
	.zero		0
	.zero		64


//--------------------- .nv.constant0.conv2d_large --------------------------
	.section	.nv.constant0.conv2d_large,"a",@progbits
	.sectionflags	@""
	.align	4
.nv.constant0.conv2d_large:
	.zero		920


//--------------------- SYMBOLS --------------------------

	.type		.nv.reservedSmem.offset0,@object
	.size		.nv.reservedSmem.offset0,0x4
	.type		.nv.reservedSmem.cap,@object
	.size		.nv.reservedSmem.cap,0x4
